	.headerflags	@"EF_CUDA_TEXMODE_UNIFIED EF_CUDA_64BIT_ADDRESS EF_CUDA_ACCELERATORS EF_CUDA_SM90 EF_CUDA_VIRTUAL_SM(EF_CUDA_SM90)"
	.elftype	@"ET_EXEC"


//--------------------- .nv.info                  --------------------------
	.section	.nv.info,"",@"SHT_CUDA_INFO"
	.align	4


	//----- nvinfo : EIATTR_REGCOUNT
	.align		4
        /*0000*/ 	.byte	0x04, 0x2f
        /*0002*/ 	.short	(.L_1 - .L_0)
	.align		4
.L_0:
        /*0004*/ 	.word	index@(triton_poi_fused_max_pool2d_with_indices_8)
        /*0008*/ 	.word	0x0000001e


	//----- nvinfo : EIATTR_MIN_STACK_SIZE
	.align		4
.L_1:
        /*000c*/ 	.byte	0x04, 0x12
        /*000e*/ 	.short	(.L_3 - .L_2)
	.align		4
.L_2:
        /*0010*/ 	.word	index@(triton_poi_fused_max_pool2d_with_indices_8)
        /*0014*/ 	.word	0x00000000


	//----- nvinfo : EIATTR_FRAME_SIZE
	.align		4
.L_3:
        /*0018*/ 	.byte	0x04, 0x11
        /*001a*/ 	.short	(.L_5 - .L_4)
	.align		4
.L_4:
        /*001c*/ 	.word	index@(triton_poi_fused_max_pool2d_with_indices_8)
        /*0020*/ 	.word	0x00000000


	//----- nvinfo : EIATTR_MIN_STACK_SIZE
	.align		4
.L_5:
        /*0024*/ 	.byte	0x04, 0x12
        /*0026*/ 	.short	(.L_7 - .L_6)
	.align		4
.L_6:
        /*0028*/ 	.word	index@(triton_poi_fused_max_pool2d_with_indices_8)
        /*002c*/ 	.word	0x00000000
.L_7:


//--------------------- .nv.info.triton_poi_fused_max_pool2d_with_indices_8 --------------------------
	.section	.nv.info.triton_poi_fused_max_pool2d_with_indices_8,"",@"SHT_CUDA_INFO"
	.sectionflags	@""
	.align	4


	//----- nvinfo : EIATTR_CUDA_API_VERSION
	.align		4
        /*0000*/ 	.byte	0x04, 0x37
        /*0002*/ 	.short	(.L_9 - .L_8)
.L_8:
        /*0004*/ 	.word	0x0000007c


	//----- nvinfo : EIATTR_KPARAM_INFO
	.align		4
.L_9:
        /*0008*/ 	.byte	0x04, 0x17
        /*000a*/ 	.short	(.L_11 - .L_10)
.L_10:
        /*000c*/ 	.word	0x00000000
        /*0010*/ 	.short	0x0003
        /*0012*/ 	.short	0x0018
        /*0014*/ 	.byte	0x00, 0xf0, 0x11, 0x00


	//----- nvinfo : EIATTR_KPARAM_INFO
	.align		4
.L_11:
        /*0018*/ 	.byte	0x04, 0x17
        /*001a*/ 	.short	(.L_13 - .L_12)
.L_12:
        /*001c*/ 	.word	0x00000000
        /*0020*/ 	.short	0x0002
        /*0022*/ 	.short	0x0010
        /*0024*/ 	.byte	0x00, 0xf4, 0x21, 0x00


	//----- nvinfo : EIATTR_KPARAM_INFO
	.align		4
.L_13:
        /*0028*/ 	.byte	0x04, 0x17
        /*002a*/ 	.short	(.L_15 - .L_14)
.L_14:
        /*002c*/ 	.word	0x00000000
        /*0030*/ 	.short	0x0001
        /*0032*/ 	.short	0x0008
        /*0034*/ 	.byte	0x00, 0xf4, 0x21, 0x00


	//----- nvinfo : EIATTR_KPARAM_INFO
	.align		4
.L_15:
        /*0038*/ 	.byte	0x04, 0x17
        /*003a*/ 	.short	(.L_17 - .L_16)
.L_16:
        /*003c*/ 	.word	0x00000000
        /*0040*/ 	.short	0x0000
        /*0042*/ 	.short	0x0000
        /*0044*/ 	.byte	0x00, 0xf4, 0x21, 0x00


	//----- nvinfo : EIATTR_SPARSE_MMA_MASK
	.align		4
.L_17:
        /*0048*/ 	.byte	0x03, 0x50
        /*004a*/ 	.short	0x0000


	//----- nvinfo : EIATTR_MAXREG_COUNT
	.align		4
        /*004c*/ 	.byte	0x03, 0x1b
        /*004e*/ 	.short	0x00ff


	//----- nvinfo : EIATTR_EXIT_INSTR_OFFSETS
	.align		4
        /*0050*/ 	.byte	0x04, 0x1c
        /*0052*/ 	.short	(.L_19 - .L_18)


	//   ....[0]....
.L_18:
        /*0054*/ 	.word	0x00000780


	//----- nvinfo : EIATTR_REQNTID
	.align		4
.L_19:
        /*0058*/ 	.byte	0x04, 0x10
        /*005a*/ 	.short	(.L_21 - .L_20)
.L_20:
        /*005c*/ 	.word	0x00000080
        /*0060*/ 	.word	0x00000001
        /*0064*/ 	.word	0x00000001


	//----- nvinfo : EIATTR_CBANK_PARAM_SIZE
	.align		4
.L_21:
        /*0068*/ 	.byte	0x03, 0x19
        /*006a*/ 	.short	0x001c


	//----- nvinfo : EIATTR_PARAM_CBANK
	.align		4
        /*006c*/ 	.byte	0x04, 0x0a
        /*006e*/ 	.short	(.L_23 - .L_22)
	.align		4
.L_22:
        /*0070*/ 	.word	index@(.nv.constant0.triton_poi_fused_max_pool2d_with_indices_8)
        /*0074*/ 	.short	0x0210
        /*0076*/ 	.short	0x001c


	//----- nvinfo : EIATTR_SW_WAR
	.align		4
.L_23:
        /*0078*/ 	.byte	0x04, 0x36
        /*007a*/ 	.short	(.L_25 - .L_24)
.L_24:
        /*007c*/ 	.word	0x00000008
.L_25:


//--------------------- .nv.callgraph             --------------------------
	.section	.nv.callgraph,"",@"SHT_CUDA_CALLGRAPH"
	.align	4
	.sectionentsize	8
	.align		4
        /*0000*/ 	.word	0x00000000
	.align		4
        /*0004*/ 	.word	0xffffffff
	.align		4
        /*0008*/ 	.word	0x00000000
	.align		4
        /*000c*/ 	.word	0xfffffffe
	.align		4
        /*0010*/ 	.word	0x00000000
	.align		4
        /*0014*/ 	.word	0xfffffffd
	.align		4
        /*0018*/ 	.word	0x00000000
	.align		4
        /*001c*/ 	.word	0xfffffffc


//--------------------- .text.triton_poi_fused_max_pool2d_with_indices_8 --------------------------
	.section	.text.triton_poi_fused_max_pool2d_with_indices_8,"ax",@progbits
	.align	128
        .global         triton_poi_fused_max_pool2d_with_indices_8
        .type           triton_poi_fused_max_pool2d_with_indices_8,@function
        .size           triton_poi_fused_max_pool2d_with_indices_8,(.L_x_1 - triton_poi_fused_max_pool2d_with_indices_8)
        .other          triton_poi_fused_max_pool2d_with_indices_8,@"STO_CUDA_ENTRY STV_DEFAULT"
triton_poi_fused_max_pool2d_with_indices_8:
.text.triton_poi_fused_max_pool2d_with_indices_8:
[----:B------:R-:W-:Y:S01]  /*0000*/  LDC R1, c[0x0][0x28] ;  /* 0x00000a00ff017b82 */ /* 0x000fe20000000800 */
[----:B------:R-:W1:Y:S07]  /*0010*/  S2R R0, SR_CTAID.X ;  /* 0x0000000000007919 */ /* 0x000e6e0000002500 */
[----:B------:R-:W2:Y:S01]  /*0020*/  LDC.64 R2, c[0x0][0x210] ;  /* 0x00008400ff027b82 */ /* 0x000ea20000000a00 */
[----:B------:R-:W-:Y:S01]  /*0030*/  ULDC.64 UR4, c[0x0][0x208] ;  /* 0x0000820000047ab9 */ /* 0x000fe20000000a00 */
[----:B------:R-:W-:Y:S01]  /*0040*/  ULDC.64 UR6, c[0x0][0x220] ;  /* 0x0000880000067ab9 */ /* 0x000fe20000000a00 */
[----:B------:R-:W3:Y:S01]  /*0050*/  S2R R5, SR_TID.X ;  /* 0x0000000000057919 */ /* 0x000ee20000002100 */
[----:B-1----:R-:W-:Y:S01]  /*0060*/  SHF.R.S32.HI R9, RZ, 0x16, R0 ;  /* 0x00000016ff097819 */ /* 0x002fe20000011400 */
[----:B------:R-:W-:-:S03]  /*0070*/  IMAD.SHL.U32 R0, R0, 0x200, RZ ;  /* 0x0000020000007824 */ /* 0x000fc600078e00ff */
[----:B------:R-:W-:Y:S01]  /*0080*/  SGXT R9, R9, 0x1 ;  /* 0x000000010909781a */ /* 0x000fe20000000200 */
[C---:B------:R-:W-:Y:S02]  /*0090*/  VIADD R4, R0.reuse, 0x1 ;  /* 0x0000000100047836 */ /* 0x040fe40000000000 */
[C---:B------:R-:W-:Y:S02]  /*00a0*/  VIADD R6, R0.reuse, 0x2 ;  /* 0x0000000200067836 */ /* 0x040fe40000000000 */
[----:B---3--:R-:W-:Y:S01]  /*00b0*/  IMAD.SHL.U32 R5, R5, 0x4, RZ ;  /* 0x0000000405057824 */ /* 0x008fe200078e00ff */
[C---:B------:R-:W-:Y:S02]  /*00c0*/  LEA.HI R7, R9.reuse, R4, RZ, 0x2 ;  /* 0x0000000409077211 */ /* 0x040fe400078f10ff */
[----:B------:R-:W-:Y:S02]  /*00d0*/  LEA.HI R8, R9, R6, RZ, 0x2 ;  /* 0x0000000609087211 */ /* 0x000fe400078f10ff */
[----:B------:R-:W-:Y:S01]  /*00e0*/  LOP3.LUT R11, R7, 0x7ffffe04, RZ, 0xc0, !PT ;  /* 0x7ffffe04070b7812 */ /* 0x000fe200078ec0ff */
[----:B------:R-:W-:Y:S01]  /*00f0*/  VIADD R7, R0, 0x3 ;  /* 0x0000000300077836 */ /* 0x000fe20000000000 */
[----:B------:R-:W-:-:S03]  /*0100*/  LOP3.LUT R0, R0, 0x1fc, R5, 0xf8, !PT ;  /* 0x000001fc00007812 */ /* 0x000fc600078ef805 */
[----:B------:R-:W-:Y:S01]  /*0110*/  IMAD.IADD R4, R4, 0x1, -R11 ;  /* 0x0000000104047824 */ /* 0x000fe200078e0a0b */
[----:B------:R-:W-:Y:S01]  /*0120*/  LOP3.LUT R11, R8, 0x7ffffe04, RZ, 0xc0, !PT ;  /* 0x7ffffe04080b7812 */ /* 0x000fe200078ec0ff */
[----:B------:R-:W-:Y:S01]  /*0130*/  IMAD.SHL.U32 R5, R0, 0x4, RZ ;  /* 0x0000000400057824 */ /* 0x000fe200078e00ff */
[----:B------:R-:W-:-:S03]  /*0140*/  LEA.HI R9, R9, R7, RZ, 0x2 ;  /* 0x0000000709097211 */ /* 0x000fc600078f10ff */
[----:B------:R-:W-:Y:S01]  /*0150*/  IMAD.IADD R6, R6, 0x1, -R11 ;  /* 0x0000000106067824 */ /* 0x000fe200078e0a0b */
[----:B------:R-:W-:Y:S01]  /*0160*/  LOP3.LUT R8, R9, 0x7ffffe04, RZ, 0xc0, !PT ;  /* 0x7ffffe0409087812 */ /* 0x000fe200078ec0ff */
[--C-:B------:R-:W-:Y:S02]  /*0170*/  IMAD R13, R4, 0x2, R5.reuse ;  /* 0x00000002040d7824 */ /* 0x100fe400078e0205 */
[----:B------:R-:W-:Y:S02]  /*0180*/  IMAD R11, R6, 0x2, R5 ;  /* 0x00000002060b7824 */ /* 0x000fe400078e0205 */
[----:B------:R-:W-:Y:S02]  /*0190*/  IMAD.IADD R8, R7, 0x1, -R8 ;  /* 0x0000000107087824 */ /* 0x000fe400078e0a08 */
[----:B--2---:R-:W-:-:S04]  /*01a0*/  IMAD.WIDE R6, R13, 0x4, R2 ;  /* 0x000000040d067825 */ /* 0x004fc800078e0202 */
[----:B------:R-:W-:Y:S01]  /*01b0*/  IMAD R9, R8, 0x2, R5 ;  /* 0x0000000208097824 */ /* 0x000fe200078e0205 */
[----:B------:R-:W2:Y:S01]  /*01c0*/  LDG.E.EL R17, desc[UR4][R6.64+0x4] ;  /* 0x0000040406117981 */ /* 0x000ea2000c2e1900 */
[----:B------:R-:W-:-:S03]  /*01d0*/  IMAD.WIDE R22, R11, 0x4, R2 ;  /* 0x000000040b167825 */ /* 0x000fc600078e0202 */
[----:B------:R1:W2:Y:S01]  /*01e0*/  LDG.E.EL R8, desc[UR4][R6.64] ;  /* 0x0000000406087981 */ /* 0x0002a2000c2e1900 */
[----:B------:R-:W-:-:S03]  /*01f0*/  IMAD.WIDE R24, R9, 0x4, R2 ;  /* 0x0000000409187825 */ /* 0x000fc600078e0202 */
[----:B------:R-:W3:Y:S01]  /*0200*/  LDG.E.EL R10, desc[UR4][R22.64] ;  /* 0x00000004160a7981 */ /* 0x000ee2000c2e1900 */
[----:B------:R-:W-:-:S03]  /*0210*/  VIADD R27, R13, 0x8 ;  /* 0x000000080d1b7836 */ /* 0x000fc60000000000 */
[----:B------:R-:W3:Y:S01]  /*0220*/  LDG.E.EL R14, desc[UR4][R22.64+0x4] ;  /* 0x00000404160e7981 */ /* 0x000ee2000c2e1900 */
[----:B------:R-:W-:-:S03]  /*0230*/  IMAD.WIDE R26, R27, 0x4, R2 ;  /* 0x000000041b1a7825 */ /* 0x000fc600078e0202 */
[----:B------:R-:W4:Y:S01]  /*0240*/  LDG.E.EL R16, desc[UR4][R24.64] ;  /* 0x0000000418107981 */ /* 0x000f22000c2e1900 */
[----:B------:R-:W-:-:S03]  /*0250*/  VIADD R19, R11, 0x8 ;  /* 0x000000080b137836 */ /* 0x000fc60000000000 */
[----:B------:R-:W4:Y:S01]  /*0260*/  LDG.E.EL R21, desc[UR4][R24.64+0x4] ;  /* 0x0000040418157981 */ /* 0x000f22000c2e1900 */
[----:B------:R-:W-:-:S03]  /*0270*/  IMAD.WIDE R18, R19, 0x4, R2 ;  /* 0x0000000413127825 */ /* 0x000fc600078e0202 */
[----:B------:R-:W5:Y:S01]  /*0280*/  LDG.E.EL R12, desc[UR4][R26.64] ;  /* 0x000000041a0c7981 */ /* 0x000f62000c2e1900 */
[----:B-1----:R-:W-:-:S03]  /*0290*/  VIADD R7, R9, 0x8 ;  /* 0x0000000809077836 */ /* 0x002fc60000000000 */
[----:B------:R1:W5:Y:S01]  /*02a0*/  LDG.E.EL R15, desc[UR4][R18.64] ;  /* 0x00000004120f7981 */ /* 0x000362000c2e1900 */
[----:B------:R-:W-:-:S06]  /*02b0*/  IMAD.WIDE R6, R7, 0x4, R2 ;  /* 0x0000000407067825 */ /* 0x000fcc00078e0202 */
[----:B------:R-:W5:Y:S01]  /*02c0*/  LDG.E.EL R6, desc[UR4][R6.64] ;  /* 0x0000000406067981 */ /* 0x000f62000c2e1900 */
[----:B------:R-:W-:-:S05]  /*02d0*/  IMAD.WIDE R4, R5, 0x4, R2 ;  /* 0x0000000405047825 */ /* 0x000fca00078e0202 */
[----:B------:R-:W5:Y:S04]  /*02e0*/  LDG.E.EL R20, desc[UR4][R4.64] ;  /* 0x0000000404147981 */ /* 0x000f68000c2e1900 */
[----:B------:R-:W5:Y:S04]  /*02f0*/  LDG.E.EL R22, desc[UR4][R4.64+0x4] ;  /* 0x0000040404167981 */ /* 0x000f68000c2e1900 */
[----:B0-----:R-:W5:Y:S01]  /*0300*/  LDG.E.EL R7, desc[UR4][R4.64+0x20] ;  /* 0x0000200404077981 */ /* 0x001f62000c2e1900 */
[----:B-1----:R-:W-:Y:S01]  /*0310*/  VIADD R19, R11, 0x9 ;  /* 0x000000090b137836 */ /* 0x002fe20000000000 */
[----:B--2---:R-:W-:-:S02]  /*0320*/  FSETP.GT.AND P3, PT, R17, R8, PT ;  /* 0x000000081100720b */ /* 0x004fc40003f64000 */
[----:B------:R-:W-:Y:S02]  /*0330*/  FSETP.NAN.AND P2, PT, R17, R17, PT ;  /* 0x000000111100720b */ /* 0x000fe40003f48000 */
[----:B---3--:R-:W-:Y:S02]  /*0340*/  FSETP.GT.AND P0, PT, R14, R10, PT ;  /* 0x0000000a0e00720b */ /* 0x008fe40003f04000 */
[----:B------:R-:W-:-:S07]  /*0350*/  P2R R18, PR, RZ, 0x8 ;  /* 0x00000008ff127803 */ /* 0x000fce0000000000 */
[----:B------:R-:W-:Y:S02]  /*0360*/  @!P3 SEL R17, R17, R8, P2 ;  /* 0x000000081111b207 */ /* 0x000fe40001000000 */
[----:B----4-:R-:W-:Y:S02]  /*0370*/  FSETP.GT.AND P1, PT, R21, R16, PT ;  /* 0x000000101500720b */ /* 0x010fe40003f24000 */
[C---:B------:R-:W-:Y:S02]  /*0380*/  FSETP.NAN.AND P3, PT, R14.reuse, R14, PT ;  /* 0x0000000e0e00720b */ /* 0x040fe40003f68000 */
[----:B-----5:R-:W-:Y:S02]  /*0390*/  FSETP.GEU.AND P2, PT, R17, R12, PT ;  /* 0x0000000c1100720b */ /* 0x020fe40003f4e000 */
[----:B------:R-:W-:Y:S02]  /*03a0*/  @!P0 SEL R14, R14, R10, P3 ;  /* 0x0000000a0e0e8207 */ /* 0x000fe40001800000 */
[----:B------:R-:W-:-:S02]  /*03b0*/  FSETP.NAN.AND P4, PT, R21, R21, PT ;  /* 0x000000151500720b */ /* 0x000fc40003f88000 */
[----:B------:R-:W-:-:S03]  /*03c0*/  FSETP.GEU.AND P3, PT, R14, R15, PT ;  /* 0x0000000f0e00720b */ /* 0x000fc60003f6e000 */
[----:B------:R-:W-:Y:S02]  /*03d0*/  @!P1 SEL R21, R21, R16, P4 ;  /* 0x0000001015159207 */ /* 0x000fe40002000000 */
[C---:B------:R-:W-:Y:S02]  /*03e0*/  FSETP.NAN.AND P5, PT, R12.reuse, R12, PT ;  /* 0x0000000c0c00720b */ /* 0x040fe40003fa8000 */
[----:B------:R-:W-:Y:S02]  /*03f0*/  FSETP.GEU.AND P4, PT, R21, R6, PT ;  /* 0x000000061500720b */ /* 0x000fe40003f8e000 */
[----:B------:R-:W-:Y:S02]  /*0400*/  @P2 SEL R12, R12, R17, P5 ;  /* 0x000000110c0c2207 */ /* 0x000fe40002800000 */
[----:B------:R-:W-:-:S04]  /*0410*/  FSETP.NAN.AND P5, PT, R15, R15, PT ;  /* 0x0000000f0f00720b */ /* 0x000fc80003fa8000 */
[----:B------:R-:W-:Y:S02]  /*0420*/  @P3 SEL R15, R15, R14, P5 ;  /* 0x0000000e0f0f3207 */ /* 0x000fe40002800000 */
[----:B------:R-:W-:-:S04]  /*0430*/  FSETP.NAN.AND P5, PT, R6, R6, PT ;  /* 0x000000060600720b */ /* 0x000fc80003fa8000 */
[----:B------:R-:W-:Y:S02]  /*0440*/  @P4 SEL R6, R6, R21, P5 ;  /* 0x0000001506064207 */ /* 0x000fe40002800000 */
[C---:B------:R-:W-:Y:S02]  /*0450*/  FSETP.GT.AND P5, PT, R22.reuse, R20, PT ;  /* 0x000000141600720b */ /* 0x040fe40003fa4000 */
[----:B------:R-:W-:Y:S01]  /*0460*/  FSETP.NAN.AND P6, PT, R22, R22, PT ;  /* 0x000000161600720b */ /* 0x000fe20003fc8000 */
[----:B------:R-:W-:-:S10]  /*0470*/  VIADD R17, R13, 0x9 ;  /* 0x000000090d117836 */ /* 0x000fd40000000000 */
[----:B------:R-:W-:-:S04]  /*0480*/  @!P5 SEL R22, R22, R20, P6 ;  /* 0x000000141616d207 */ /* 0x000fc80003000000 */
[----:B------:R-:W-:Y:S01]  /*0490*/  FSETP.GEU.AND P6, PT, R22, R7, PT ;  /* 0x000000071600720b */ /* 0x000fe20003fce000 */
[----:B------:R-:W-:Y:S01]  /*04a0*/  IMAD.WIDE R16, R17, 0x4, R2 ;  /* 0x0000000411107825 */ /* 0x000fe200078e0202 */
[----:B------:R-:W-:-:S03]  /*04b0*/  P2R R8, PR, RZ, 0x1 ;  /* 0x00000001ff087803 */ /* 0x000fc60000000000 */
[----:B------:R-:W-:Y:S01]  /*04c0*/  VIADD R21, R9, 0x9 ;  /* 0x0000000909157836 */ /* 0x000fe20000000000 */
[----:B------:R-:W-:Y:S01]  /*04d0*/  SEL R14, RZ, 0x1, !P5 ;  /* 0x00000001ff0e7807 */ /* 0x000fe20006800000 */
[----:B------:R-:W2:Y:S01]  /*04e0*/  LDG.E.EL R9, desc[UR4][R16.64] ;  /* 0x0000000410097981 */ /* 0x000ea2000c2e1900 */
[----:B------:R-:W-:Y:S01]  /*04f0*/  FSETP.NAN.AND P0, PT, R7, R7, PT ;  /* 0x000000070700720b */ /* 0x000fe20003f08000 */
[----:B------:R-:W-:Y:S01]  /*0500*/  IMAD.WIDE R20, R21, 0x4, R2 ;  /* 0x0000000415147825 */ /* 0x000fe200078e0202 */
[----:B------:R-:W-:-:S03]  /*0510*/  ISETP.NE.AND P5, PT, R18, RZ, PT ;  /* 0x000000ff1200720c */ /* 0x000fc60003fa5270 */
[----:B------:R-:W-:Y:S01]  /*0520*/  IMAD.WIDE R18, R19, 0x4, R2 ;  /* 0x0000000413127825 */ /* 0x000fe200078e0202 */
[----:B------:R-:W-:Y:S01]  /*0530*/  @P6 SEL R7, R7, R22, P0 ;  /* 0x0000001607076207 */ /* 0x000fe20000000000 */
[----:B------:R-:W3:Y:S01]  /*0540*/  LDG.E.EL R11, desc[UR4][R20.64] ;  /* 0x00000004140b7981 */ /* 0x000ee2000c2e1900 */
[----:B------:R-:W-:Y:S01]  /*0550*/  ISETP.NE.AND P0, PT, R8, RZ, PT ;  /* 0x000000ff0800720c */ /* 0x000fe20003f05270 */
[----:B------:R-:W0:Y:S02]  /*0560*/  LDC.64 R2, c[0x0][0x218] ;  /* 0x00008600ff027b82 */ /* 0x000e240000000a00 */
[----:B------:R-:W4:Y:S04]  /*0570*/  LDG.E.EL R8, desc[UR4][R4.64+0x24] ;  /* 0x0000240404087981 */ /* 0x000f28000c2e1900 */
[----:B------:R-:W5:Y:S01]  /*0580*/  LDG.E.EL R10, desc[UR4][R18.64] ;  /* 0x00000004120a7981 */ /* 0x000f62000c2e1900 */
[----:B------:R-:W-:-:S02]  /*0590*/  SEL R23, R14, 0x2, P6 ;  /* 0x000000020e177807 */ /* 0x000fc40003000000 */
[----:B------:R-:W-:Y:S02]  /*05a0*/  SEL R14, RZ, 0x1, !P1 ;  /* 0x00000001ff0e7807 */ /* 0x000fe40004800000 */
[----:B------:R-:W-:Y:S02]  /*05b0*/  SEL R22, RZ, 0x1, !P0 ;  /* 0x00000001ff167807 */ /* 0x000fe40004000000 */
[----:B------:R-:W-:Y:S02]  /*05c0*/  SEL R14, R14, 0x2, P4 ;  /* 0x000000020e0e7807 */ /* 0x000fe40002000000 */
[----:B------:R-:W-:Y:S02]  /*05d0*/  SEL R13, RZ, 0x1, !P5 ;  /* 0x00000001ff0d7807 */ /* 0x000fe40006800000 */
[----:B------:R-:W-:Y:S02]  /*05e0*/  SEL R22, R22, 0x2, P3 ;  /* 0x0000000216167807 */ /* 0x000fe40001800000 */
[----:B------:R-:W-:Y:S01]  /*05f0*/  SEL R13, R13, 0x2, P2 ;  /* 0x000000020d0d7807 */ /* 0x000fe20001000000 */
[----:B0-----:R-:W-:Y:S01]  /*0600*/  IMAD.WIDE R2, R0, 0x4, R2 ;  /* 0x0000000400027825 */ /* 0x001fe200078e0202 */
[----:B--2---:R-:W-:-:S02]  /*0610*/  FSETP.GEU.AND P4, PT, R12, R9, PT ;  /* 0x000000090c00720b */ /* 0x004fc40003f8e000 */
[----:B------:R-:W-:Y:S02]  /*0620*/  FSETP.NAN.AND P2, PT, R9, R9, PT ;  /* 0x000000090900720b */ /* 0x000fe40003f48000 */
[----:B---3--:R-:W-:Y:S02]  /*0630*/  FSETP.GEU.AND P1, PT, R6, R11, PT ;  /* 0x0000000b0600720b */ /* 0x008fe40003f2e000 */
[----:B----4-:R-:W-:Y:S02]  /*0640*/  FSETP.GEU.AND P0, PT, R7, R8, PT ;  /* 0x000000080700720b */ /* 0x010fe40003f0e000 */
[----:B-----5:R-:W-:Y:S02]  /*0650*/  FSETP.GEU.AND P3, PT, R15, R10, PT ;  /* 0x0000000a0f00720b */ /* 0x020fe40003f6e000 */
[----:B------:R-:W-:Y:S02]  /*0660*/  SEL R4, R23, 0x3, P0 ;  /* 0x0000000317047807 */ /* 0x000fe40000000000 */
[----:B------:R-:W-:-:S02]  /*0670*/  SEL R13, R13, 0x3, P4 ;  /* 0x000000030d0d7807 */ /* 0x000fc40002000000 */
[----:B------:R-:W-:Y:S02]  /*0680*/  SEL R22, R22, 0x3, P3 ;  /* 0x0000000316167807 */ /* 0x000fe40001800000 */
[----:B------:R-:W-:Y:S02]  /*0690*/  SEL R5, R14, 0x3, P1 ;  /* 0x000000030e057807 */ /* 0x000fe40000800000 */
[----:B------:R-:W-:Y:S02]  /*06a0*/  @P4 SEL R9, R9, R12, P2 ;  /* 0x0000000c09094207 */ /* 0x000fe40001000000 */
[----:B------:R-:W-:Y:S02]  /*06b0*/  PRMT R13, R4, 0x3340, R13 ;  /* 0x00003340040d7816 */ /* 0x000fe4000000000d */
[----:B------:R-:W-:Y:S02]  /*06c0*/  FSETP.NAN.AND P4, PT, R10, R10, PT ;  /* 0x0000000a0a00720b */ /* 0x000fe40003f88000 */
[----:B------:R-:W-:-:S02]  /*06d0*/  FSETP.NAN.AND P2, PT, R11, R11, PT ;  /* 0x0000000b0b00720b */ /* 0x000fc40003f48000 */
[----:B------:R-:W-:Y:S02]  /*06e0*/  FSETP.NAN.AND P5, PT, R8, R8, PT ;  /* 0x000000080800720b */ /* 0x000fe40003fa8000 */
[----:B------:R-:W-:Y:S02]  /*06f0*/  PRMT R22, R22, 0x3340, R5 ;  /* 0x0000334016167816 */ /* 0x000fe40000000005 */
[----:B------:R-:W-:Y:S02]  /*0700*/  IADD3 R4, P6, R0, UR6, RZ ;  /* 0x0000000600047c10 */ /* 0x000fe4000ffde0ff */
[----:B------:R-:W-:Y:S02]  /*0710*/  @P3 SEL R10, R10, R15, P4 ;  /* 0x0000000f0a0a3207 */ /* 0x000fe40002000000 */
[----:B------:R-:W-:Y:S02]  /*0720*/  @P1 SEL R11, R11, R6, P2 ;  /* 0x000000060b0b1207 */ /* 0x000fe40001000000 */
[----:B------:R-:W-:-:S02]  /*0730*/  @P0 SEL R8, R8, R7, P5 ;  /* 0x0000000708080207 */ /* 0x000fc40002800000 */
[----:B------:R-:W-:Y:S02]  /*0740*/  LEA.HI.X.SX32 R5, R0, UR7, 0x1, P6 ;  /* 0x0000000700057c11 */ /* 0x000fe4000b0f0eff */
[----:B------:R-:W-:Y:S01]  /*0750*/  PRMT R13, R13, 0x5410, R22 ;  /* 0x000054100d0d7816 */ /* 0x000fe20000000016 */
[----:B------:R-:W-:Y:S04]  /*0760*/  STG.E.128 desc[UR4][R2.64], R8 ;  /* 0x0000000802007986 */ /* 0x000fe8000c101d04 */
[----:B------:R-:W-:Y:S01]  /*0770*/  STG.E desc[UR4][R4.64], R13 ;  /* 0x0000000d04007986 */ /* 0x000fe2000c101904 */
[----:B------:R-:W-:Y:S05]  /*0780*/  EXIT ;  /* 0x000000000000794d */ /* 0x000fea0003800000 */
.L_x_0:
[----:B------:R-:W-:-:S00]  /*0790*/  BRA `(.L_x_0) ;  /* 0xfffffffc00fc7947 */ /* 0x000fc0000383ffff */
[----:B------:R-:W-:-:S00]  /*07a0*/  NOP ;  /* 0x0000000000007918 */ /* 0x000fc00000000000 */
        /* <DEDUP_REMOVED lines=13> */
.L_x_1:


//--------------------- .nv.constant0.triton_poi_fused_max_pool2d_with_indices_8 --------------------------
	.section	.nv.constant0.triton_poi_fused_max_pool2d_with_indices_8,"a",@progbits
	.sectionflags	@""
	.align	4
.nv.constant0.triton_poi_fused_max_pool2d_with_indices_8:
	.zero		556
